//
// Generated by NVIDIA NVVM Compiler
//
// Compiler Build ID: CL-36424714
// Cuda compilation tools, release 13.0, V13.0.88
// Based on NVVM 20.0.0
//

.version 9.0
.target sm_100
.address_size 64

	// .globl	_Z11CUDA_kernelPyPi
.global .align 4 .b8 precalc_xorwow_matrix[102400];
.global .align 4 .b8 precalc_xorwow_offset_matrix[102400];
.global .align 4 .b8 mrg32k3aM1[2304];
.global .align 4 .b8 mrg32k3aM2[2304];
.global .align 4 .b8 mrg32k3aM1SubSeq[2016];
.global .align 4 .b8 mrg32k3aM2SubSeq[2016];
.global .align 4 .b8 mrg32k3aM1Seq[2304];
.global .align 4 .b8 mrg32k3aM2Seq[2304];
.const .align 8 .b8 __cr_lgamma_table[72];
.const .align 4 .b8 shared_memory[400];

.visible .entry _Z11CUDA_kernelPyPi(
	.param .u64 .ptr .align 1 _Z11CUDA_kernelPyPi_param_0,
	.param .u64 .ptr .align 1 _Z11CUDA_kernelPyPi_param_1
)
{


	ret;

}


// ===== COMPILED SASS (sm_100) =====

	.target	sm_100

	.elftype	@"ET_EXEC"


//--------------------- .note.nv.tkinfo           --------------------------
	.section	.note.nv.tkinfo,"",@"SHT_NOTE"
	.sectionflags	@"SHF_NOTE_NV_TKINFO"
	.tkinfo
        /*0018*/ 	.word	0x00000002
        /*0030*/ 	.string	""
        /*0030*/ 	.string	"ptxas"
        /*0030*/ 	.string	"Cuda compilation tools, release 13.0, V13.0.88"
        /*0030*/ 	.string	"Build cuda_13.0.r13.0/compiler.36424714_0"
        /*0030*/ 	.string	"-arch sm_100 -m 64 "



//--------------------- .note.nv.cuinfo           --------------------------
	.section	.note.nv.cuinfo,"",@"SHT_NOTE"
	.sectionflags	@"SHF_NOTE_NV_CUINFO"
        /*0018*/ 	.short	0x0002
        /*001a*/ 	.short	0x0064
        /*001c*/ 	.short	0x0082
	.zero		2


//--------------------- .nv.info                  --------------------------
	.section	.nv.info,"",@"SHT_CUDA_INFO"
	.align	4


	//----- nvinfo : EIATTR_REGCOUNT
	.align		4
        /*0000*/ 	.byte	0x04, 0x2f
        /*0002*/ 	.short	(.L_11 - .L_10)
	.align		4
.L_10:
        /*0004*/ 	.word	index@(_Z11CUDA_kernelPyPi)
        /*0008*/ 	.word	0x00000004


	//----- nvinfo : EIATTR_FRAME_SIZE
	.align		4
.L_11:
        /*000c*/ 	.byte	0x04, 0x11
        /*000e*/ 	.short	(.L_13 - .L_12)
	.align		4
.L_12:
        /*0010*/ 	.word	index@(_Z11CUDA_kernelPyPi)
        /*0014*/ 	.word	0x00000000


	//----- nvinfo : EIATTR_MIN_STACK_SIZE
	.align		4
.L_13:
        /*0018*/ 	.byte	0x04, 0x12
        /*001a*/ 	.short	(.L_15 - .L_14)
	.align		4
.L_14:
        /*001c*/ 	.word	index@(_Z11CUDA_kernelPyPi)
        /*0020*/ 	.word	0x00000000
.L_15:


//--------------------- .nv.compat                --------------------------
	.section	.nv.compat,"",@"SHT_CUDA_COMPAT_INFO"
	.align	4
        /*0000*/ 	.byte	0x02, 0x09, 0x00, 0x00, 0x02, 0x02, 0x01, 0x00, 0x02, 0x05, 0x05, 0x00, 0x03, 0x07, 0x01, 0x01
        /*0010*/ 	.byte	0x02, 0x03, 0x00, 0x00, 0x02, 0x06, 0x01, 0x00, 0x04, 0x0b, 0x08, 0x00, 0x09, 0x00, 0x00, 0x00
        /*0020*/ 	.byte	0x00, 0x00, 0x00, 0x00


//--------------------- .nv.info._Z11CUDA_kernelPyPi --------------------------
	.section	.nv.info._Z11CUDA_kernelPyPi,"",@"SHT_CUDA_INFO"
	.sectionflags	@""
	.align	4


	//----- nvinfo : EIATTR_CUDA_API_VERSION
	.align		4
        /*0000*/ 	.byte	0x04, 0x37
        /*0002*/ 	.short	(.L_17 - .L_16)
.L_16:
        /*0004*/ 	.word	0x00000082


	//----- nvinfo : EIATTR_KPARAM_INFO
	.align		4
.L_17:
        /*0008*/ 	.byte	0x04, 0x17
        /*000a*/ 	.short	(.L_19 - .L_18)
.L_18:
        /*000c*/ 	.word	0x00000000
        /*0010*/ 	.short	0x0001
        /*0012*/ 	.short	0x0008
        /*0014*/ 	.byte	0x00, 0xf5, 0x21, 0x00


	//----- nvinfo : EIATTR_KPARAM_INFO
	.align		4
.L_19:
        /*0018*/ 	.byte	0x04, 0x17
        /*001a*/ 	.short	(.L_21 - .L_20)
.L_20:
        /*001c*/ 	.word	0x00000000
        /*0020*/ 	.short	0x0000
        /*0022*/ 	.short	0x0000
        /*0024*/ 	.byte	0x00, 0xf5, 0x21, 0x00


	//----- nvinfo : EIATTR_SPARSE_MMA_MASK
	.align		4
.L_21:
        /*0028*/ 	.byte	0x03, 0x50
        /*002a*/ 	.short	0x0000


	//----- nvinfo : EIATTR_MAXREG_COUNT
	.align		4
        /*002c*/ 	.byte	0x03, 0x1b
        /*002e*/ 	.short	0x00ff


	//----- nvinfo : EIATTR_MERCURY_ISA_VERSION
	.align		4
        /*0030*/ 	.byte	0x03, 0x5f
        /*0032*/ 	.short	0x0101


	//----- nvinfo : EIATTR_VRC_CTA_INIT_COUNT
	.align		4
        /*0034*/ 	.byte	0x02, 0x4a
	.zero		1
	.zero		1


	//----- nvinfo : EIATTR_EXIT_INSTR_OFFSETS
	.align		4
        /*0038*/ 	.byte	0x04, 0x1c
        /*003a*/ 	.short	(.L_23 - .L_22)


	//   ....[0]....
.L_22:
        /*003c*/ 	.word	0x00000010


	//----- nvinfo : EIATTR_CBANK_PARAM_SIZE
	.align		4
.L_23:
        /*0040*/ 	.byte	0x03, 0x19
        /*0042*/ 	.short	0x0010


	//----- nvinfo : EIATTR_PARAM_CBANK
	.align		4
        /*0044*/ 	.byte	0x04, 0x0a
        /*0046*/ 	.short	(.L_25 - .L_24)
	.align		4
.L_24:
        /*0048*/ 	.word	index@(.nv.constant0._Z11CUDA_kernelPyPi)
        /*004c*/ 	.short	0x0380
        /*004e*/ 	.short	0x0010


	//----- nvinfo : EIATTR_SW_WAR
	.align		4
.L_25:
        /*0050*/ 	.byte	0x04, 0x36
        /*0052*/ 	.short	(.L_27 - .L_26)
.L_26:
        /*0054*/ 	.word	0x00000008
.L_27:


//--------------------- .nv.callgraph             --------------------------
	.section	.nv.callgraph,"",@"SHT_CUDA_CALLGRAPH"
	.align	4
	.sectionentsize	8
	.align		4
        /*0000*/ 	.word	0x00000000
	.align		4
        /*0004*/ 	.word	0xffffffff
	.align		4
        /*0008*/ 	.word	0x00000000
	.align		4
        /*000c*/ 	.word	0xfffffffe
	.align		4
        /*0010*/ 	.word	0x00000000
	.align		4
        /*0014*/ 	.word	0xfffffffd
	.align		4
        /*0018*/ 	.word	0x00000000
	.align		4
        /*001c*/ 	.word	0xfffffffc


//--------------------- .nv.constant4             --------------------------
	.section	.nv.constant4,"a",@progbits
	.align	8
	.align		8
.nv.constant4:
        /*0000*/ 	.dword	precalc_xorwow_matrix
	.align		8
        /*0008*/ 	.dword	precalc_xorwow_offset_matrix
	.align		8
        /*0010*/ 	.dword	mrg32k3aM1
	.align		8
        /*0018*/ 	.dword	mrg32k3aM2
	.align		8
        /*0020*/ 	.dword	mrg32k3aM1SubSeq
	.align		8
        /*0028*/ 	.dword	mrg32k3aM2SubSeq
	.align		8
        /*0030*/ 	.dword	mrg32k3aM1Seq
	.align		8
        /*0038*/ 	.dword	mrg32k3aM2Seq


//--------------------- .nv.constant3             --------------------------
	.section	.nv.constant3,"a",@progbits
	.align	8
.nv.constant3:
	.type		__cr_lgamma_table,@object
	.size		__cr_lgamma_table,(shared_memory - __cr_lgamma_table)
__cr_lgamma_table:
        /*0000*/ 	.byte	0x00, 0x00, 0x00, 0x00, 0x00, 0x00, 0x00, 0x00, 0x00, 0x00, 0x00, 0x00, 0x00, 0x00, 0x00, 0x00
        /*0010*/ 	.byte	0xef, 0x39, 0xfa, 0xfe, 0x42, 0x2e, 0xe6, 0x3f, 0x02, 0x20, 0x2a, 0xfa, 0x0b, 0xab, 0xfc, 0x3f
        /*0020*/ 	.byte	0xf9, 0x2c, 0x92, 0x7c, 0xa7, 0x6c, 0x09, 0x40, 0xc9, 0x79, 0x44, 0x3c, 0x64, 0x26, 0x13, 0x40
        /*0030*/ 	.byte	0xca, 0x01, 0xcf, 0x3a, 0x27, 0x51, 0x1a, 0x40, 0x30, 0xcc, 0x2d, 0xf3, 0xe1, 0x0c, 0x21, 0x40
        /*0040*/ 	.byte	0x0d, 0xb7, 0xfc, 0x82, 0x8e, 0x35, 0x25, 0x40
	.type		shared_memory,@object
	.size		shared_memory,(.L_9 - shared_memory)
shared_memory:
	.zero		400
.L_9:


//--------------------- .text._Z11CUDA_kernelPyPi --------------------------
	.section	.text._Z11CUDA_kernelPyPi,"ax",@progbits
	.align	128
        .global         _Z11CUDA_kernelPyPi
        .type           _Z11CUDA_kernelPyPi,@function
        .size           _Z11CUDA_kernelPyPi,(.L_x_1 - _Z11CUDA_kernelPyPi)
        .other          _Z11CUDA_kernelPyPi,@"STO_CUDA_ENTRY STV_DEFAULT"
_Z11CUDA_kernelPyPi:
.text._Z11CUDA_kernelPyPi:
[----:B------:R-:W-:Y:S01]  /*0000*/  LDC R1, c[0x0][0x37c] ;  /* 0x0000df00ff017b82 */ /* 0x000fe20000000800 */
[----:B------:R-:W-:Y:S05]  /*0010*/  EXIT ;  /* 0x000000000000794d */ /* 0x000fea0003800000 */
.L_x_0:
[----:B------:R-:W-:-:S00]  /*0020*/  BRA `(.L_x_0) ;  /* 0xfffffffc00fc7947 */ /* 0x000fc0000383ffff */
[----:B------:R-:W-:-:S00]  /*0030*/  NOP ;  /* 0x0000000000007918 */ /* 0x000fc00000000000 */
        /* <DEDUP_REMOVED lines=12> */
.L_x_1:


//--------------------- .nv.global.init           --------------------------
	.section	.nv.global.init,"aw",@progbits
	.align	4
.nv.global.init:
	.type		mrg32k3aM1SubSeq,@object
	.size		mrg32k3aM1SubSeq,(mrg32k3aM2SubSeq - mrg32k3aM1SubSeq)
mrg32k3aM1SubSeq:
        /*0000*/ 	.byte	0x0b, 0xcc, 0xee, 0x04, 0x73, 0x29, 0x8b, 0x6f, 0xf6, 0x53, 0x03, 0xf6, 0x23, 0xf6, 0xea, 0xda
        /* <DEDUP_REMOVED lines=125> */
	.type		mrg32k3aM2SubSeq,@object
	.size		mrg32k3aM2SubSeq,(mrg32k3aM1 - mrg32k3aM2SubSeq)
mrg32k3aM2SubSeq:
        /* <DEDUP_REMOVED lines=126> */
	.type		mrg32k3aM1,@object
	.size		mrg32k3aM1,(mrg32k3aM1Seq - mrg32k3aM1)
mrg32k3aM1:
        /* <DEDUP_REMOVED lines=144> */
	.type		mrg32k3aM1Seq,@object
	.size		mrg32k3aM1Seq,(mrg32k3aM2 - mrg32k3aM1Seq)
mrg32k3aM1Seq:
        /* <DEDUP_REMOVED lines=144> */
	.type		mrg32k3aM2,@object
	.size		mrg32k3aM2,(mrg32k3aM2Seq - mrg32k3aM2)
mrg32k3aM2:
        /* <DEDUP_REMOVED lines=144> */
	.type		mrg32k3aM2Seq,@object
	.size		mrg32k3aM2Seq,(precalc_xorwow_matrix - mrg32k3aM2Seq)
mrg32k3aM2Seq:
        /* <DEDUP_REMOVED lines=144> */
	.type		precalc_xorwow_matrix,@object
	.size		precalc_xorwow_matrix,(precalc_xorwow_offset_matrix - precalc_xorwow_matrix)
precalc_xorwow_matrix:
        /* <DEDUP_REMOVED lines=6400> */
	.type		precalc_xorwow_offset_matrix,@object
	.size		precalc_xorwow_offset_matrix,(.L_1 - precalc_xorwow_offset_matrix)
precalc_xorwow_offset_matrix:
        /* <DEDUP_REMOVED lines=6400> */
.L_1:


//--------------------- .nv.shared.reserved.0     --------------------------
	.section	.nv.shared.reserved.0,"aw",@nobits
	.weak		__nv_reservedSMEM_offset_0_alias
	.size		__nv_reservedSMEM_offset_0_alias, 0, 64
	.other		__nv_reservedSMEM_offset_0_alias,@"STO_CUDA_RESERVED_SHARED STV_DEFAULT"
__nv_reservedSMEM_offset_0_alias:
	.zero		0
	.zero		64


//--------------------- .nv.constant0._Z11CUDA_kernelPyPi --------------------------
	.section	.nv.constant0._Z11CUDA_kernelPyPi,"a",@progbits
	.sectionflags	@""
	.align	4
.nv.constant0._Z11CUDA_kernelPyPi:
	.zero		912


//--------------------- SYMBOLS --------------------------

	.type		.nv.reservedSmem.offset0,@object
	.size		.nv.reservedSmem.offset0,0x4
